//
// Generated by NVIDIA NVVM Compiler
//
// Compiler Build ID: CL-36424714
// Cuda compilation tools, release 13.0, V13.0.88
// Based on NVVM 20.0.0
//

.version 9.0
.target sm_100
.address_size 64

	// .globl	_Z20cudaComputeXGradientPiPhii

.visible .entry _Z20cudaComputeXGradientPiPhii(
	.param .u64 .ptr .align 1 _Z20cudaComputeXGradientPiPhii_param_0,
	.param .u64 .ptr .align 1 _Z20cudaComputeXGradientPiPhii_param_1,
	.param .u32 _Z20cudaComputeXGradientPiPhii_param_2,
	.param .u32 _Z20cudaComputeXGradientPiPhii_param_3
)
{
	.reg .pred 	%p<2>;
	.reg .b16 	%rs<3>;
	.reg .b32 	%r<18>;
	.reg .b64 	%rd<11>;

	ld.param.u64 	%rd1, [_Z20cudaComputeXGradientPiPhii_param_0];
	ld.param.u64 	%rd2, [_Z20cudaComputeXGradientPiPhii_param_1];
	ld.param.u32 	%r2, [_Z20cudaComputeXGradientPiPhii_param_2];
	mov.u32 	%r3, %ctaid.x;
	mov.u32 	%r4, %ntid.x;
	mov.u32 	%r5, %tid.x;
	mad.lo.s32 	%r1, %r3, %r4, %r5;
	setp.eq.s32 	%p1, %r1, 0;
	@%p1 bra 	$L__BB0_2;
	cvta.to.global.u64 	%rd3, %rd2;
	cvta.to.global.u64 	%rd4, %rd1;
	cvt.s64.s32 	%rd5, %r1;
	add.s64 	%rd6, %rd3, %rd5;
	ld.global.u8 	%r6, [%rd6+-1];
	ld.global.u8 	%rs1, [%rd6];
	mul.wide.u16 	%r7, %rs1, 2;
	ld.global.u8 	%r8, [%rd6+1];
	shl.b32 	%r9, %r2, 1;
	cvt.s64.s32 	%rd7, %r9;
	add.s64 	%rd8, %rd6, %rd7;
	ld.global.u8 	%r10, [%rd8+-1];
	ld.global.u8 	%rs2, [%rd8];
	ld.global.u8 	%r11, [%rd8+1];
	add.s32 	%r12, %r7, %r6;
	add.s32 	%r13, %r12, %r8;
	mul.wide.u16 	%r14, %rs2, 2;
	add.s32 	%r15, %r14, %r10;
	add.s32 	%r16, %r15, %r11;
	sub.s32 	%r17, %r13, %r16;
	mul.wide.s32 	%rd9, %r1, 4;
	add.s64 	%rd10, %rd4, %rd9;
	st.global.u32 	[%rd10], %r17;
$L__BB0_2:
	ret;

}
	// .globl	_Z20cudaComputeYGradientPiPhii
.visible .entry _Z20cudaComputeYGradientPiPhii(
	.param .u64 .ptr .align 1 _Z20cudaComputeYGradientPiPhii_param_0,
	.param .u64 .ptr .align 1 _Z20cudaComputeYGradientPiPhii_param_1,
	.param .u32 _Z20cudaComputeYGradientPiPhii_param_2,
	.param .u32 _Z20cudaComputeYGradientPiPhii_param_3
)
{
	.reg .pred 	%p<2>;
	.reg .b16 	%rs<3>;
	.reg .b32 	%r<17>;
	.reg .b64 	%rd<12>;

	ld.param.u64 	%rd1, [_Z20cudaComputeYGradientPiPhii_param_0];
	ld.param.u64 	%rd2, [_Z20cudaComputeYGradientPiPhii_param_1];
	ld.param.u32 	%r2, [_Z20cudaComputeYGradientPiPhii_param_2];
	mov.u32 	%r3, %ctaid.x;
	mov.u32 	%r4, %ntid.x;
	mov.u32 	%r5, %tid.x;
	mad.lo.s32 	%r1, %r3, %r4, %r5;
	setp.eq.s32 	%p1, %r1, 0;
	@%p1 bra 	$L__BB1_2;
	cvta.to.global.u64 	%rd3, %rd2;
	cvta.to.global.u64 	%rd4, %rd1;
	cvt.s64.s32 	%rd5, %r1;
	add.s64 	%rd6, %rd3, %rd5;
	ld.global.u8 	%r6, [%rd6+-1];
	ld.global.u8 	%r7, [%rd6+1];
	cvt.s64.s32 	%rd7, %r2;
	add.s64 	%rd8, %rd6, %rd7;
	ld.global.u8 	%rs1, [%rd8+-1];
	mul.wide.u16 	%r8, %rs1, 2;
	ld.global.u8 	%rs2, [%rd8+1];
	add.s64 	%rd9, %rd8, %rd7;
	ld.global.u8 	%r9, [%rd9+-1];
	ld.global.u8 	%r10, [%rd9+1];
	sub.s32 	%r11, %r6, %r7;
	add.s32 	%r12, %r11, %r8;
	add.s32 	%r13, %r12, %r9;
	mul.wide.u16 	%r14, %rs2, 2;
	add.s32 	%r15, %r14, %r10;
	sub.s32 	%r16, %r13, %r15;
	mul.wide.s32 	%rd10, %r1, 4;
	add.s64 	%rd11, %rd4, %rd10;
	st.global.u32 	[%rd11], %r16;
$L__BB1_2:
	ret;

}
	// .globl	_Z25cudaComputeGradientLengthPhPiS0_
.visible .entry _Z25cudaComputeGradientLengthPhPiS0_(
	.param .u64 .ptr .align 1 _Z25cudaComputeGradientLengthPhPiS0__param_0,
	.param .u64 .ptr .align 1 _Z25cudaComputeGradientLengthPhPiS0__param_1,
	.param .u64 .ptr .align 1 _Z25cudaComputeGradientLengthPhPiS0__param_2
)
{
	.reg .b32 	%r<11>;
	.reg .b32 	%f<3>;
	.reg .b64 	%rd<12>;

	ld.param.u64 	%rd1, [_Z25cudaComputeGradientLengthPhPiS0__param_0];
	ld.param.u64 	%rd2, [_Z25cudaComputeGradientLengthPhPiS0__param_1];
	ld.param.u64 	%rd3, [_Z25cudaComputeGradientLengthPhPiS0__param_2];
	cvta.to.global.u64 	%rd4, %rd1;
	cvta.to.global.u64 	%rd5, %rd3;
	cvta.to.global.u64 	%rd6, %rd2;
	mov.u32 	%r1, %ctaid.x;
	mov.u32 	%r2, %ntid.x;
	mov.u32 	%r3, %tid.x;
	mad.lo.s32 	%r4, %r1, %r2, %r3;
	cvt.s64.s32 	%rd7, %r4;
	mul.wide.s32 	%rd8, %r4, 4;
	add.s64 	%rd9, %rd6, %rd8;
	ld.global.u32 	%r5, [%rd9];
	mul.lo.s32 	%r6, %r5, %r5;
	add.s64 	%rd10, %rd5, %rd8;
	ld.global.u32 	%r7, [%rd10];
	mad.lo.s32 	%r8, %r7, %r7, %r6;
	cvt.rn.f32.u32 	%f1, %r8;
	sqrt.rn.f32 	%f2, %f1;
	cvt.rzi.s32.f32 	%r9, %f2;
	min.s32 	%r10, %r9, 255;
	add.s64 	%rd11, %rd4, %rd7;
	st.global.u8 	[%rd11], %r10;
	ret;

}
	// .globl	_Z21cudaNormalizeGradientPh
.visible .entry _Z21cudaNormalizeGradientPh(
	.param .u64 .ptr .align 1 _Z21cudaNormalizeGradientPh_param_0
)
{


	ret;

}


// ===== COMPILED SASS (sm_100) =====

	.target	sm_100

	.elftype	@"ET_EXEC"


//--------------------- .note.nv.tkinfo           --------------------------
	.section	.note.nv.tkinfo,"",@"SHT_NOTE"
	.sectionflags	@"SHF_NOTE_NV_TKINFO"
	.tkinfo
        /*0018*/ 	.word	0x00000002
        /*0030*/ 	.string	""
        /*0030*/ 	.string	"ptxas"
        /*0030*/ 	.string	"Cuda compilation tools, release 13.0, V13.0.88"
        /*0030*/ 	.string	"Build cuda_13.0.r13.0/compiler.36424714_0"
        /*0030*/ 	.string	"-arch sm_100 -m 64 "



//--------------------- .note.nv.cuinfo           --------------------------
	.section	.note.nv.cuinfo,"",@"SHT_NOTE"
	.sectionflags	@"SHF_NOTE_NV_CUINFO"
        /*0018*/ 	.short	0x0002
        /*001a*/ 	.short	0x0064
        /*001c*/ 	.short	0x0082
	.zero		2


//--------------------- .nv.info                  --------------------------
	.section	.nv.info,"",@"SHT_CUDA_INFO"
	.align	4


	//----- nvinfo : EIATTR_REGCOUNT
	.align		4
        /*0000*/ 	.byte	0x04, 0x2f
        /*0002*/ 	.short	(.L_1 - .L_0)
	.align		4
.L_0:
        /*0004*/ 	.word	index@(_Z20cudaComputeXGradientPiPhii)
        /*0008*/ 	.word	0x00000010


	//----- nvinfo : EIATTR_FRAME_SIZE
	.align		4
.L_1:
        /*000c*/ 	.byte	0x04, 0x11
        /*000e*/ 	.short	(.L_3 - .L_2)
	.align		4
.L_2:
        /*0010*/ 	.word	index@(_Z20cudaComputeXGradientPiPhii)
        /*0014*/ 	.word	0x00000000


	//----- nvinfo : EIATTR_REGCOUNT
	.align		4
.L_3:
        /*0018*/ 	.byte	0x04, 0x2f
        /*001a*/ 	.short	(.L_5 - .L_4)
	.align		4
.L_4:
        /*001c*/ 	.word	index@(_Z20cudaComputeYGradientPiPhii)
        /*0020*/ 	.word	0x00000012


	//----- nvinfo : EIATTR_FRAME_SIZE
	.align		4
.L_5:
        /*0024*/ 	.byte	0x04, 0x11
        /*0026*/ 	.short	(.L_7 - .L_6)
	.align		4
.L_6:
        /*0028*/ 	.word	index@(_Z20cudaComputeYGradientPiPhii)
        /*002c*/ 	.word	0x00000000


	//----- nvinfo : EIATTR_REGCOUNT
	.align		4
.L_7:
        /*0030*/ 	.byte	0x04, 0x2f
        /*0032*/ 	.short	(.L_9 - .L_8)
	.align		4
.L_8:
        /*0034*/ 	.word	index@(_Z25cudaComputeGradientLengthPhPiS0_)
        /*0038*/ 	.word	0x0000000b


	//----- nvinfo : EIATTR_FRAME_SIZE
	.align		4
.L_9:
        /*003c*/ 	.byte	0x04, 0x11
        /*003e*/ 	.short	(.L_11 - .L_10)
	.align		4
.L_10:
        /*0040*/ 	.word	index@($__internal_0_$__cuda_sm20_sqrt_rn_f32_slowpath)
        /*0044*/ 	.word	0x00000000


	//----- nvinfo : EIATTR_FRAME_SIZE
	.align		4
.L_11:
        /*0048*/ 	.byte	0x04, 0x11
        /*004a*/ 	.short	(.L_13 - .L_12)
	.align		4
.L_12:
        /*004c*/ 	.word	index@(_Z25cudaComputeGradientLengthPhPiS0_)
        /*0050*/ 	.word	0x00000000


	//----- nvinfo : EIATTR_REGCOUNT
	.align		4
.L_13:
        /*0054*/ 	.byte	0x04, 0x2f
        /*0056*/ 	.short	(.L_15 - .L_14)
	.align		4
.L_14:
        /*0058*/ 	.word	index@(_Z21cudaNormalizeGradientPh)
        /*005c*/ 	.word	0x00000004


	//----- nvinfo : EIATTR_FRAME_SIZE
	.align		4
.L_15:
        /*0060*/ 	.byte	0x04, 0x11
        /*0062*/ 	.short	(.L_17 - .L_16)
	.align		4
.L_16:
        /*0064*/ 	.word	index@(_Z21cudaNormalizeGradientPh)
        /*0068*/ 	.word	0x00000000


	//----- nvinfo : EIATTR_MIN_STACK_SIZE
	.align		4
.L_17:
        /*006c*/ 	.byte	0x04, 0x12
        /*006e*/ 	.short	(.L_19 - .L_18)
	.align		4
.L_18:
        /*0070*/ 	.word	index@(_Z21cudaNormalizeGradientPh)
        /*0074*/ 	.word	0x00000000


	//----- nvinfo : EIATTR_MIN_STACK_SIZE
	.align		4
.L_19:
        /*0078*/ 	.byte	0x04, 0x12
        /*007a*/ 	.short	(.L_21 - .L_20)
	.align		4
.L_20:
        /*007c*/ 	.word	index@(_Z25cudaComputeGradientLengthPhPiS0_)
        /*0080*/ 	.word	0x00000000


	//----- nvinfo : EIATTR_MIN_STACK_SIZE
	.align		4
.L_21:
        /*0084*/ 	.byte	0x04, 0x12
        /*0086*/ 	.short	(.L_23 - .L_22)
	.align		4
.L_22:
        /*0088*/ 	.word	index@(_Z20cudaComputeYGradientPiPhii)
        /*008c*/ 	.word	0x00000000


	//----- nvinfo : EIATTR_MIN_STACK_SIZE
	.align		4
.L_23:
        /*0090*/ 	.byte	0x04, 0x12
        /*0092*/ 	.short	(.L_25 - .L_24)
	.align		4
.L_24:
        /*0094*/ 	.word	index@(_Z20cudaComputeXGradientPiPhii)
        /*0098*/ 	.word	0x00000000
.L_25:


//--------------------- .nv.compat                --------------------------
	.section	.nv.compat,"",@"SHT_CUDA_COMPAT_INFO"
	.align	4
        /*0000*/ 	.byte	0x02, 0x09, 0x00, 0x00, 0x02, 0x02, 0x01, 0x00, 0x02, 0x05, 0x05, 0x00, 0x03, 0x07, 0x01, 0x01
        /*0010*/ 	.byte	0x02, 0x03, 0x00, 0x00, 0x02, 0x06, 0x01, 0x00, 0x04, 0x0b, 0x08, 0x00, 0x01, 0x00, 0x00, 0x00
        /*0020*/ 	.byte	0x00, 0x00, 0x00, 0x00


//--------------------- .nv.info._Z21cudaNormalizeGradientPh --------------------------
	.section	.nv.info._Z21cudaNormalizeGradientPh,"",@"SHT_CUDA_INFO"
	.sectionflags	@""
	.align	4


	//----- nvinfo : EIATTR_CUDA_API_VERSION
	.align		4
        /*0000*/ 	.byte	0x04, 0x37
        /*0002*/ 	.short	(.L_27 - .L_26)
.L_26:
        /*0004*/ 	.word	0x00000082


	//----- nvinfo : EIATTR_KPARAM_INFO
	.align		4
.L_27:
        /*0008*/ 	.byte	0x04, 0x17
        /*000a*/ 	.short	(.L_29 - .L_28)
.L_28:
        /*000c*/ 	.word	0x00000000
        /*0010*/ 	.short	0x0000
        /*0012*/ 	.short	0x0000
        /*0014*/ 	.byte	0x00, 0xf5, 0x21, 0x00


	//----- nvinfo : EIATTR_SPARSE_MMA_MASK
	.align		4
.L_29:
        /*0018*/ 	.byte	0x03, 0x50
        /*001a*/ 	.short	0x0000


	//----- nvinfo : EIATTR_MAXREG_COUNT
	.align		4
        /*001c*/ 	.byte	0x03, 0x1b
        /*001e*/ 	.short	0x00ff


	//----- nvinfo : EIATTR_MERCURY_ISA_VERSION
	.align		4
        /*0020*/ 	.byte	0x03, 0x5f
        /*0022*/ 	.short	0x0101


	//----- nvinfo : EIATTR_VRC_CTA_INIT_COUNT
	.align		4
        /*0024*/ 	.byte	0x02, 0x4a
	.zero		1
	.zero		1


	//----- nvinfo : EIATTR_EXIT_INSTR_OFFSETS
	.align		4
        /*0028*/ 	.byte	0x04, 0x1c
        /*002a*/ 	.short	(.L_31 - .L_30)


	//   ....[0]....
.L_30:
        /*002c*/ 	.word	0x00000010


	//----- nvinfo : EIATTR_CBANK_PARAM_SIZE
	.align		4
.L_31:
        /*0030*/ 	.byte	0x03, 0x19
        /*0032*/ 	.short	0x0008


	//----- nvinfo : EIATTR_PARAM_CBANK
	.align		4
        /*0034*/ 	.byte	0x04, 0x0a
        /*0036*/ 	.short	(.L_33 - .L_32)
	.align		4
.L_32:
        /*0038*/ 	.word	index@(.nv.constant0._Z21cudaNormalizeGradientPh)
        /*003c*/ 	.short	0x0380
        /*003e*/ 	.short	0x0008


	//----- nvinfo : EIATTR_SW_WAR
	.align		4
.L_33:
        /*0040*/ 	.byte	0x04, 0x36
        /*0042*/ 	.short	(.L_35 - .L_34)
.L_34:
        /*0044*/ 	.word	0x00000008
.L_35:


//--------------------- .nv.info._Z25cudaComputeGradientLengthPhPiS0_ --------------------------
	.section	.nv.info._Z25cudaComputeGradientLengthPhPiS0_,"",@"SHT_CUDA_INFO"
	.sectionflags	@""
	.align	4


	//----- nvinfo : EIATTR_CUDA_API_VERSION
	.align		4
        /*0000*/ 	.byte	0x04, 0x37
        /*0002*/ 	.short	(.L_37 - .L_36)
.L_36:
        /*0004*/ 	.word	0x00000082


	//----- nvinfo : EIATTR_KPARAM_INFO
	.align		4
.L_37:
        /*0008*/ 	.byte	0x04, 0x17
        /*000a*/ 	.short	(.L_39 - .L_38)
.L_38:
        /*000c*/ 	.word	0x00000000
        /*0010*/ 	.short	0x0002
        /*0012*/ 	.short	0x0010
        /*0014*/ 	.byte	0x00, 0xf5, 0x21, 0x00


	//----- nvinfo : EIATTR_KPARAM_INFO
	.align		4
.L_39:
        /*0018*/ 	.byte	0x04, 0x17
        /*001a*/ 	.short	(.L_41 - .L_40)
.L_40:
        /*001c*/ 	.word	0x00000000
        /*0020*/ 	.short	0x0001
        /*0022*/ 	.short	0x0008
        /*0024*/ 	.byte	0x00, 0xf5, 0x21, 0x00


	//----- nvinfo : EIATTR_KPARAM_INFO
	.align		4
.L_41:
        /*0028*/ 	.byte	0x04, 0x17
        /*002a*/ 	.short	(.L_43 - .L_42)
.L_42:
        /*002c*/ 	.word	0x00000000
        /*0030*/ 	.short	0x0000
        /*0032*/ 	.short	0x0000
        /*0034*/ 	.byte	0x00, 0xf5, 0x21, 0x00


	//----- nvinfo : EIATTR_SPARSE_MMA_MASK
	.align		4
.L_43:
        /*0038*/ 	.byte	0x03, 0x50
        /*003a*/ 	.short	0x0000


	//----- nvinfo : EIATTR_MAXREG_COUNT
	.align		4
        /*003c*/ 	.byte	0x03, 0x1b
        /*003e*/ 	.short	0x00ff


	//----- nvinfo : EIATTR_MERCURY_ISA_VERSION
	.align		4
        /*0040*/ 	.byte	0x03, 0x5f
        /*0042*/ 	.short	0x0101


	//----- nvinfo : EIATTR_VRC_CTA_INIT_COUNT
	.align		4
        /*0044*/ 	.byte	0x02, 0x4a
	.zero		1
	.zero		1


	//----- nvinfo : EIATTR_EXIT_INSTR_OFFSETS
	.align		4
        /*0048*/ 	.byte	0x04, 0x1c
        /*004a*/ 	.short	(.L_45 - .L_44)


	//   ....[0]....
.L_44:
        /*004c*/ 	.word	0x00000230


	//----- nvinfo : EIATTR_CRS_STACK_SIZE
	.align		4
.L_45:
        /*0050*/ 	.byte	0x04, 0x1e
        /*0052*/ 	.short	(.L_47 - .L_46)
.L_46:
        /*0054*/ 	.word	0x00000000


	//----- nvinfo : EIATTR_CBANK_PARAM_SIZE
	.align		4
.L_47:
        /*0058*/ 	.byte	0x03, 0x19
        /*005a*/ 	.short	0x0018


	//----- nvinfo : EIATTR_PARAM_CBANK
	.align		4
        /*005c*/ 	.byte	0x04, 0x0a
        /*005e*/ 	.short	(.L_49 - .L_48)
	.align		4
.L_48:
        /*0060*/ 	.word	index@(.nv.constant0._Z25cudaComputeGradientLengthPhPiS0_)
        /*0064*/ 	.short	0x0380
        /*0066*/ 	.short	0x0018


	//----- nvinfo : EIATTR_SW_WAR
	.align		4
.L_49:
        /*0068*/ 	.byte	0x04, 0x36
        /*006a*/ 	.short	(.L_51 - .L_50)
.L_50:
        /*006c*/ 	.word	0x00000008
.L_51:


//--------------------- .nv.info._Z20cudaComputeYGradientPiPhii --------------------------
	.section	.nv.info._Z20cudaComputeYGradientPiPhii,"",@"SHT_CUDA_INFO"
	.sectionflags	@""
	.align	4


	//----- nvinfo : EIATTR_CUDA_API_VERSION
	.align		4
        /*0000*/ 	.byte	0x04, 0x37
        /*0002*/ 	.short	(.L_53 - .L_52)
.L_52:
        /*0004*/ 	.word	0x00000082


	//----- nvinfo : EIATTR_KPARAM_INFO
	.align		4
.L_53:
        /*0008*/ 	.byte	0x04, 0x17
        /*000a*/ 	.short	(.L_55 - .L_54)
.L_54:
        /*000c*/ 	.word	0x00000000
        /*0010*/ 	.short	0x0003
        /*0012*/ 	.short	0x0014
        /*0014*/ 	.byte	0x00, 0xf0, 0x11, 0x00


	//----- nvinfo : EIATTR_KPARAM_INFO
	.align		4
.L_55:
        /*0018*/ 	.byte	0x04, 0x17
        /*001a*/ 	.short	(.L_57 - .L_56)
.L_56:
        /*001c*/ 	.word	0x00000000
        /*0020*/ 	.short	0x0002
        /*0022*/ 	.short	0x0010
        /*0024*/ 	.byte	0x00, 0xf0, 0x11, 0x00


	//----- nvinfo : EIATTR_KPARAM_INFO
	.align		4
.L_57:
        /*0028*/ 	.byte	0x04, 0x17
        /*002a*/ 	.short	(.L_59 - .L_58)
.L_58:
        /*002c*/ 	.word	0x00000000
        /*0030*/ 	.short	0x0001
        /*0032*/ 	.short	0x0008
        /*0034*/ 	.byte	0x00, 0xf5, 0x21, 0x00


	//----- nvinfo : EIATTR_KPARAM_INFO
	.align		4
.L_59:
        /*0038*/ 	.byte	0x04, 0x17
        /*003a*/ 	.short	(.L_61 - .L_60)
.L_60:
        /*003c*/ 	.word	0x00000000
        /*0040*/ 	.short	0x0000
        /*0042*/ 	.short	0x0000
        /*0044*/ 	.byte	0x00, 0xf5, 0x21, 0x00


	//----- nvinfo : EIATTR_SPARSE_MMA_MASK
	.align		4
.L_61:
        /*0048*/ 	.byte	0x03, 0x50
        /*004a*/ 	.short	0x0000


	//----- nvinfo : EIATTR_MAXREG_COUNT
	.align		4
        /*004c*/ 	.byte	0x03, 0x1b
        /*004e*/ 	.short	0x00ff


	//----- nvinfo : EIATTR_MERCURY_ISA_VERSION
	.align		4
        /*0050*/ 	.byte	0x03, 0x5f
        /*0052*/ 	.short	0x0101


	//----- nvinfo : EIATTR_VRC_CTA_INIT_COUNT
	.align		4
        /*0054*/ 	.byte	0x02, 0x4a
	.zero		1
	.zero		1


	//----- nvinfo : EIATTR_EXIT_INSTR_OFFSETS
	.align		4
        /*0058*/ 	.byte	0x04, 0x1c
        /*005a*/ 	.short	(.L_63 - .L_62)


	//   ....[0]....
.L_62:
        /*005c*/ 	.word	0x00000060


	//   ....[1]....
        /*0060*/ 	.word	0x000001e0


	//----- nvinfo : EIATTR_CBANK_PARAM_SIZE
	.align		4
.L_63:
        /*0064*/ 	.byte	0x03, 0x19
        /*0066*/ 	.short	0x0018


	//----- nvinfo : EIATTR_PARAM_CBANK
	.align		4
        /*0068*/ 	.byte	0x04, 0x0a
        /*006a*/ 	.short	(.L_65 - .L_64)
	.align		4
.L_64:
        /*006c*/ 	.word	index@(.nv.constant0._Z20cudaComputeYGradientPiPhii)
        /*0070*/ 	.short	0x0380
        /*0072*/ 	.short	0x0018


	//----- nvinfo : EIATTR_SW_WAR
	.align		4
.L_65:
        /*0074*/ 	.byte	0x04, 0x36
        /*0076*/ 	.short	(.L_67 - .L_66)
.L_66:
        /*0078*/ 	.word	0x00000008
.L_67:


//--------------------- .nv.info._Z20cudaComputeXGradientPiPhii --------------------------
	.section	.nv.info._Z20cudaComputeXGradientPiPhii,"",@"SHT_CUDA_INFO"
	.sectionflags	@""
	.align	4


	//----- nvinfo : EIATTR_CUDA_API_VERSION
	.align		4
        /*0000*/ 	.byte	0x04, 0x37
        /*0002*/ 	.short	(.L_69 - .L_68)
.L_68:
        /*0004*/ 	.word	0x00000082


	//----- nvinfo : EIATTR_KPARAM_INFO
	.align		4
.L_69:
        /*0008*/ 	.byte	0x04, 0x17
        /*000a*/ 	.short	(.L_71 - .L_70)
.L_70:
        /*000c*/ 	.word	0x00000000
        /*0010*/ 	.short	0x0003
        /*0012*/ 	.short	0x0014
        /*0014*/ 	.byte	0x00, 0xf0, 0x11, 0x00


	//----- nvinfo : EIATTR_KPARAM_INFO
	.align		4
.L_71:
        /*0018*/ 	.byte	0x04, 0x17
        /*001a*/ 	.short	(.L_73 - .L_72)
.L_72:
        /*001c*/ 	.word	0x00000000
        /*0020*/ 	.short	0x0002
        /*0022*/ 	.short	0x0010
        /*0024*/ 	.byte	0x00, 0xf0, 0x11, 0x00


	//----- nvinfo : EIATTR_KPARAM_INFO
	.align		4
.L_73:
        /*0028*/ 	.byte	0x04, 0x17
        /*002a*/ 	.short	(.L_75 - .L_74)
.L_74:
        /*002c*/ 	.word	0x00000000
        /*0030*/ 	.short	0x0001
        /*0032*/ 	.short	0x0008
        /*0034*/ 	.byte	0x00, 0xf5, 0x21, 0x00


	//----- nvinfo : EIATTR_KPARAM_INFO
	.align		4
.L_75:
        /*0038*/ 	.byte	0x04, 0x17
        /*003a*/ 	.short	(.L_77 - .L_76)
.L_76:
        /*003c*/ 	.word	0x00000000
        /*0040*/ 	.short	0x0000
        /*0042*/ 	.short	0x0000
        /*0044*/ 	.byte	0x00, 0xf5, 0x21, 0x00


	//----- nvinfo : EIATTR_SPARSE_MMA_MASK
	.align		4
.L_77:
        /*0048*/ 	.byte	0x03, 0x50
        /*004a*/ 	.short	0x0000


	//----- nvinfo : EIATTR_MAXREG_COUNT
	.align		4
        /*004c*/ 	.byte	0x03, 0x1b
        /*004e*/ 	.short	0x00ff


	//----- nvinfo : EIATTR_MERCURY_ISA_VERSION
	.align		4
        /*0050*/ 	.byte	0x03, 0x5f
        /*0052*/ 	.short	0x0101


	//----- nvinfo : EIATTR_VRC_CTA_INIT_COUNT
	.align		4
        /*0054*/ 	.byte	0x02, 0x4a
	.zero		1
	.zero		1


	//----- nvinfo : EIATTR_EXIT_INSTR_OFFSETS
	.align		4
        /*0058*/ 	.byte	0x04, 0x1c
        /*005a*/ 	.short	(.L_79 - .L_78)


	//   ....[0]....
.L_78:
        /*005c*/ 	.word	0x00000060


	//   ....[1]....
        /*0060*/ 	.word	0x000001c0


	//----- nvinfo : EIATTR_CBANK_PARAM_SIZE
	.align		4
.L_79:
        /*0064*/ 	.byte	0x03, 0x19
        /*0066*/ 	.short	0x0018


	//----- nvinfo : EIATTR_PARAM_CBANK
	.align		4
        /*0068*/ 	.byte	0x04, 0x0a
        /*006a*/ 	.short	(.L_81 - .L_80)
	.align		4
.L_80:
        /*006c*/ 	.word	index@(.nv.constant0._Z20cudaComputeXGradientPiPhii)
        /*0070*/ 	.short	0x0380
        /*0072*/ 	.short	0x0018


	//----- nvinfo : EIATTR_SW_WAR
	.align		4
.L_81:
        /*0074*/ 	.byte	0x04, 0x36
        /*0076*/ 	.short	(.L_83 - .L_82)
.L_82:
        /*0078*/ 	.word	0x00000008
.L_83:


//--------------------- .nv.callgraph             --------------------------
	.section	.nv.callgraph,"",@"SHT_CUDA_CALLGRAPH"
	.align	4
	.sectionentsize	8
	.align		4
        /*0000*/ 	.word	0x00000000
	.align		4
        /*0004*/ 	.word	0xffffffff
	.align		4
        /*0008*/ 	.word	0x00000000
	.align		4
        /*000c*/ 	.word	0xfffffffe
	.align		4
        /*0010*/ 	.word	0x00000000
	.align		4
        /*0014*/ 	.word	0xfffffffd
	.align		4
        /*0018*/ 	.word	0x00000000
	.align		4
        /*001c*/ 	.word	0xfffffffc


//--------------------- .text._Z21cudaNormalizeGradientPh --------------------------
	.section	.text._Z21cudaNormalizeGradientPh,"ax",@progbits
	.align	128
        .global         _Z21cudaNormalizeGradientPh
        .type           _Z21cudaNormalizeGradientPh,@function
        .size           _Z21cudaNormalizeGradientPh,(.L_x_9 - _Z21cudaNormalizeGradientPh)
        .other          _Z21cudaNormalizeGradientPh,@"STO_CUDA_ENTRY STV_DEFAULT"
_Z21cudaNormalizeGradientPh:
.text._Z21cudaNormalizeGradientPh:
[----:B------:R-:W-:Y:S01]  /*0000*/  LDC R1, c[0x0][0x37c] ;  /* 0x0000df00ff017b82 */ /* 0x000fe20000000800 */
[----:B------:R-:W-:Y:S05]  /*0010*/  EXIT ;  /* 0x000000000000794d */ /* 0x000fea0003800000 */
.L_x_0:
[----:B------:R-:W-:-:S00]  /*0020*/  BRA `(.L_x_0) ;  /* 0xfffffffc00fc7947 */ /* 0x000fc0000383ffff */
[----:B------:R-:W-:-:S00]  /*0030*/  NOP ;  /* 0x0000000000007918 */ /* 0x000fc00000000000 */
        /* <DEDUP_REMOVED lines=12> */
.L_x_9:


//--------------------- .text._Z25cudaComputeGradientLengthPhPiS0_ --------------------------
	.section	.text._Z25cudaComputeGradientLengthPhPiS0_,"ax",@progbits
	.align	128
        .global         _Z25cudaComputeGradientLengthPhPiS0_
        .type           _Z25cudaComputeGradientLengthPhPiS0_,@function
        .size           _Z25cudaComputeGradientLengthPhPiS0_,(.L_x_8 - _Z25cudaComputeGradientLengthPhPiS0_)
        .other          _Z25cudaComputeGradientLengthPhPiS0_,@"STO_CUDA_ENTRY STV_DEFAULT"
_Z25cudaComputeGradientLengthPhPiS0_:
.text._Z25cudaComputeGradientLengthPhPiS0_:
[----:B------:R-:W-:Y:S01]  /*0000*/  LDC R1, c[0x0][0x37c] ;  /* 0x0000df00ff017b82 */ /* 0x000fe20000000800 */
[----:B------:R-:W0:Y:S07]  /*0010*/  S2R R3, SR_TID.X ;  /* 0x0000000000037919 */ /* 0x000e2e0000002100 */
[----:B------:R-:W0:Y:S01]  /*0020*/  S2UR UR6, SR_CTAID.X ;  /* 0x00000000000679c3 */ /* 0x000e220000002500 */
[----:B------:R-:W1:Y:S07]  /*0030*/  LDCU.64 UR4, c[0x0][0x358] ;  /* 0x00006b00ff0477ac */ /* 0x000e6e0008000a00 */
[----:B------:R-:W0:Y:S08]  /*0040*/  LDC R2, c[0x0][0x360] ;  /* 0x0000d800ff027b82 */ /* 0x000e300000000800 */
[----:B------:R-:W2:Y:S08]  /*0050*/  LDC.64 R4, c[0x0][0x388] ;  /* 0x0000e200ff047b82 */ /* 0x000eb00000000a00 */
[----:B------:R-:W3:Y:S01]  /*0060*/  LDC.64 R6, c[0x0][0x390] ;  /* 0x0000e400ff067b82 */ /* 0x000ee20000000a00 */
[----:B0-----:R-:W-:-:S04]  /*0070*/  IMAD R2, R2, UR6, R3 ;  /* 0x0000000602027c24 */ /* 0x001fc8000f8e0203 */
[----:B--2---:R-:W-:-:S06]  /*0080*/  IMAD.WIDE R4, R2, 0x4, R4 ;  /* 0x0000000402047825 */ /* 0x004fcc00078e0204 */
[----:B-1----:R-:W2:Y:S01]  /*0090*/  LDG.E R4, desc[UR4][R4.64] ;  /* 0x0000000404047981 */ /* 0x002ea2000c1e1900 */
[----:B---3--:R-:W-:-:S06]  /*00a0*/  IMAD.WIDE R6, R2, 0x4, R6 ;  /* 0x0000000402067825 */ /* 0x008fcc00078e0206 */
[----:B------:R-:W3:Y:S01]  /*00b0*/  LDG.E R7, desc[UR4][R6.64] ;  /* 0x0000000406077981 */ /* 0x000ee2000c1e1900 */
[----:B------:R-:W-:Y:S01]  /*00c0*/  BSSY.RECONVERGENT B0, `(.L_x_1) ;  /* 0x0000010000007945 */ /* 0x000fe20003800200 */
[----:B--2---:R-:W-:-:S04]  /*00d0*/  IMAD R0, R4, R4, RZ ;  /* 0x0000000404007224 */ /* 0x004fc800078e02ff */
[----:B---3--:R-:W-:-:S05]  /*00e0*/  IMAD R0, R7, R7, R0 ;  /* 0x0000000707007224 */ /* 0x008fca00078e0200 */
[----:B------:R-:W-:-:S04]  /*00f0*/  I2FP.F32.U32 R0, R0 ;  /* 0x0000000000007245 */ /* 0x000fc80000201000 */
[----:B------:R-:W-:Y:S01]  /*0100*/  IADD3 R8, PT, PT, R0, -0xd000000, RZ ;  /* 0xf300000000087810 */ /* 0x000fe20007ffe0ff */
[----:B------:R0:W1:Y:S03]  /*0110*/  MUFU.RSQ R3, R0 ;  /* 0x0000000000037308 */ /* 0x0000660000001400 */
[----:B------:R-:W-:-:S13]  /*0120*/  ISETP.GT.U32.AND P0, PT, R8, 0x727fffff, PT ;  /* 0x727fffff0800780c */ /* 0x000fda0003f04070 */
[----:B0-----:R-:W-:Y:S05]  /*0130*/  @!P0 BRA `(.L_x_2) ;  /* 0x0000000000108947 */ /* 0x001fea0003800000 */
[----:B------:R-:W-:-:S07]  /*0140*/  MOV R8, 0x160 ;  /* 0x0000016000087802 */ /* 0x000fce0000000f00 */
[----:B-1----:R-:W-:Y:S05]  /*0150*/  CALL.REL.NOINC `($__internal_0_$__cuda_sm20_sqrt_rn_f32_slowpath) ;  /* 0x0000000000387944 */ /* 0x002fea0003c00000 */
[----:B------:R-:W-:Y:S01]  /*0160*/  MOV R0, R3 ;  /* 0x0000000300007202 */ /* 0x000fe20000000f00 */
[----:B------:R-:W-:Y:S06]  /*0170*/  BRA `(.L_x_3) ;  /* 0x0000000000107947 */ /* 0x000fec0003800000 */
.L_x_2:
[----:B-1----:R-:W-:Y:S01]  /*0180*/  FMUL.FTZ R5, R0, R3 ;  /* 0x0000000300057220 */ /* 0x002fe20000410000 */
[----:B------:R-:W-:-:S03]  /*0190*/  FMUL.FTZ R3, R3, 0.5 ;  /* 0x3f00000003037820 */ /* 0x000fc60000410000 */
[----:B------:R-:W-:-:S04]  /*01a0*/  FFMA R0, -R5, R5, R0 ;  /* 0x0000000505007223 */ /* 0x000fc80000000100 */
[----:B------:R-:W-:-:S07]  /*01b0*/  FFMA R0, R0, R3, R5 ;  /* 0x0000000300007223 */ /* 0x000fce0000000005 */
.L_x_3:
[----:B------:R-:W-:Y:S05]  /*01c0*/  BSYNC.RECONVERGENT B0 ;  /* 0x0000000000007941 */ /* 0x000fea0003800200 */
.L_x_1:
[----:B------:R-:W0:Y:S01]  /*01d0*/  LDCU.64 UR6, c[0x0][0x380] ;  /* 0x00007000ff0677ac */ /* 0x000e220008000a00 */
[----:B------:R-:W1:Y:S02]  /*01e0*/  F2I.TRUNC.NTZ R0, R0 ;  /* 0x0000000000007305 */ /* 0x000e64000020f100 */
[----:B-1----:R-:W-:Y:S02]  /*01f0*/  VIMNMX R3, PT, PT, R0, 0xff, PT ;  /* 0x000000ff00037848 */ /* 0x002fe40003fe0100 */
[----:B0-----:R-:W-:-:S04]  /*0200*/  IADD3 R4, P0, PT, R2, UR6, RZ ;  /* 0x0000000602047c10 */ /* 0x001fc8000ff1e0ff */
[----:B------:R-:W-:-:S05]  /*0210*/  LEA.HI.X.SX32 R5, R2, UR7, 0x1, P0 ;  /* 0x0000000702057c11 */ /* 0x000fca00080f0eff */
[----:B------:R-:W-:Y:S01]  /*0220*/  STG.E.U8 desc[UR4][R4.64], R3 ;  /* 0x0000000304007986 */ /* 0x000fe2000c101104 */
[----:B------:R-:W-:Y:S05]  /*0230*/  EXIT ;  /* 0x000000000000794d */ /* 0x000fea0003800000 */
        .weak           $__internal_0_$__cuda_sm20_sqrt_rn_f32_slowpath
        .type           $__internal_0_$__cuda_sm20_sqrt_rn_f32_slowpath,@function
        .size           $__internal_0_$__cuda_sm20_sqrt_rn_f32_slowpath,(.L_x_8 - $__internal_0_$__cuda_sm20_sqrt_rn_f32_slowpath)
$__internal_0_$__cuda_sm20_sqrt_rn_f32_slowpath:
[----:B------:R-:W-:-:S13]  /*0240*/  LOP3.LUT P0, RZ, R0, 0x7fffffff, RZ, 0xc0, !PT ;  /* 0x7fffffff00ff7812 */ /* 0x000fda000780c0ff */
[----:B------:R-:W-:Y:S01]  /*0250*/  @!P0 MOV R3, R0 ;  /* 0x0000000000038202 */ /* 0x000fe20000000f00 */
[----:B------:R-:W-:Y:S06]  /*0260*/  @!P0 BRA `(.L_x_4) ;  /* 0x0000000000408947 */ /* 0x000fec0003800000 */
[----:B------:R-:W-:-:S13]  /*0270*/  FSETP.GEU.FTZ.AND P0, PT, R0, RZ, PT ;  /* 0x000000ff0000720b */ /* 0x000fda0003f1e000 */
[----:B------:R-:W-:Y:S01]  /*0280*/  @!P0 MOV R3, 0x7fffffff ;  /* 0x7fffffff00038802 */ /* 0x000fe20000000f00 */
[----:B------:R-:W-:Y:S06]  /*0290*/  @!P0 BRA `(.L_x_4) ;  /* 0x0000000000348947 */ /* 0x000fec0003800000 */
[----:B------:R-:W-:-:S13]  /*02a0*/  FSETP.GTU.FTZ.AND P0, PT, |R0|, +INF , PT ;  /* 0x7f8000000000780b */ /* 0x000fda0003f1c200 */
[----:B------:R-:W-:Y:S01]  /*02b0*/  @P0 FADD.FTZ R3, R0, 1 ;  /* 0x3f80000000030421 */ /* 0x000fe20000010000 */
[----:B------:R-:W-:Y:S06]  /*02c0*/  @P0 BRA `(.L_x_4) ;  /* 0x0000000000280947 */ /* 0x000fec0003800000 */
[----:B------:R-:W-:-:S13]  /*02d0*/  FSETP.NEU.FTZ.AND P0, PT, |R0|, +INF , PT ;  /* 0x7f8000000000780b */ /* 0x000fda0003f1d200 */
[----:B------:R-:W-:-:S04]  /*02e0*/  @P0 FFMA R4, R0, 1.84467440737095516160e+19, RZ ;  /* 0x5f80000000040823 */ /* 0x000fc800000000ff */
[----:B------:R-:W0:Y:S02]  /*02f0*/  @P0 MUFU.RSQ R3, R4 ;  /* 0x0000000400030308 */ /* 0x000e240000001400 */
[----:B0-----:R-:W-:Y:S01]  /*0300*/  @P0 FMUL.FTZ R5, R4, R3 ;  /* 0x0000000304050220 */ /* 0x001fe20000410000 */
[----:B------:R-:W-:Y:S01]  /*0310*/  @P0 FMUL.FTZ R7, R3, 0.5 ;  /* 0x3f00000003070820 */ /* 0x000fe20000410000 */
[----:B------:R-:W-:Y:S02]  /*0320*/  @!P0 MOV R3, R0 ;  /* 0x0000000000038202 */ /* 0x000fe40000000f00 */
[----:B------:R-:W-:-:S04]  /*0330*/  @P0 FADD.FTZ R6, -R5, -RZ ;  /* 0x800000ff05060221 */ /* 0x000fc80000010100 */
[----:B------:R-:W-:-:S04]  /*0340*/  @P0 FFMA R6, R5, R6, R4 ;  /* 0x0000000605060223 */ /* 0x000fc80000000004 */
[----:B------:R-:W-:-:S04]  /*0350*/  @P0 FFMA R6, R6, R7, R5 ;  /* 0x0000000706060223 */ /* 0x000fc80000000005 */
[----:B------:R-:W-:-:S07]  /*0360*/  @P0 FMUL.FTZ R3, R6, 2.3283064365386962891e-10 ;  /* 0x2f80000006030820 */ /* 0x000fce0000410000 */
.L_x_4:
[----:B------:R-:W-:Y:S01]  /*0370*/  HFMA2 R5, -RZ, RZ, 0, 0 ;  /* 0x00000000ff057431 */ /* 0x000fe200000001ff */
[----:B------:R-:W-:-:S04]  /*0380*/  MOV R4, R8 ;  /* 0x0000000800047202 */ /* 0x000fc80000000f00 */
[----:B------:R-:W-:Y:S05]  /*0390*/  RET.REL.NODEC R4 `(_Z25cudaComputeGradientLengthPhPiS0_) ;  /* 0xfffffffc04187950 */ /* 0x000fea0003c3ffff */
.L_x_5:
        /* <DEDUP_REMOVED lines=14> */
.L_x_8:


//--------------------- .text._Z20cudaComputeYGradientPiPhii --------------------------
	.section	.text._Z20cudaComputeYGradientPiPhii,"ax",@progbits
	.align	128
        .global         _Z20cudaComputeYGradientPiPhii
        .type           _Z20cudaComputeYGradientPiPhii,@function
        .size           _Z20cudaComputeYGradientPiPhii,(.L_x_11 - _Z20cudaComputeYGradientPiPhii)
        .other          _Z20cudaComputeYGradientPiPhii,@"STO_CUDA_ENTRY STV_DEFAULT"
_Z20cudaComputeYGradientPiPhii:
.text._Z20cudaComputeYGradientPiPhii:
[----:B------:R-:W-:Y:S01]  /*0000*/  LDC R1, c[0x0][0x37c] ;  /* 0x0000df00ff017b82 */ /* 0x000fe20000000800 */
[----:B------:R-:W0:Y:S07]  /*0010*/  S2R R0, SR_TID.X ;  /* 0x0000000000007919 */ /* 0x000e2e0000002100 */
[----:B------:R-:W0:Y:S08]  /*0020*/  S2UR UR4, SR_CTAID.X ;  /* 0x00000000000479c3 */ /* 0x000e300000002500 */
[----:B------:R-:W0:Y:S02]  /*0030*/  LDC R11, c[0x0][0x360] ;  /* 0x0000d800ff0b7b82 */ /* 0x000e240000000800 */
[----:B0-----:R-:W-:-:S05]  /*0040*/  IMAD R11, R11, UR4, R0 ;  /* 0x000000040b0b7c24 */ /* 0x001fca000f8e0200 */
[----:B------:R-:W-:-:S13]  /*0050*/  ISETP.NE.AND P0, PT, R11, RZ, PT ;  /* 0x000000ff0b00720c */ /* 0x000fda0003f05270 */
[----:B------:R-:W-:Y:S05]  /*0060*/  @!P0 EXIT ;  /* 0x000000000000894d */ /* 0x000fea0003800000 */
[----:B------:R-:W0:Y:S01]  /*0070*/  LDCU.64 UR6, c[0x0][0x388] ;  /* 0x00007100ff0677ac */ /* 0x000e220008000a00 */
[----:B------:R-:W1:Y:S01]  /*0080*/  LDC.64 R4, c[0x0][0x380] ;  /* 0x0000e000ff047b82 */ /* 0x000e620000000a00 */
[----:B------:R-:W2:Y:S01]  /*0090*/  LDCU UR8, c[0x0][0x390] ;  /* 0x00007200ff0877ac */ /* 0x000ea20008000800 */
[----:B------:R-:W3:Y:S01]  /*00a0*/  LDCU.64 UR4, c[0x0][0x358] ;  /* 0x00006b00ff0477ac */ /* 0x000ee20008000a00 */
[----:B0-----:R-:W-:Y:S01]  /*00b0*/  IADD3 R6, P0, PT, R11, UR6, RZ ;  /* 0x000000060b067c10 */ /* 0x001fe2000ff1e0ff */
[----:B--2---:R-:W-:-:S03]  /*00c0*/  USHF.R.S32.HI UR6, URZ, 0x1f, UR8 ;  /* 0x0000001fff067899 */ /* 0x004fc60008011408 */
[----:B------:R-:W-:Y:S02]  /*00d0*/  LEA.HI.X.SX32 R7, R11, UR7, 0x1, P0 ;  /* 0x000000070b077c11 */ /* 0x000fe400080f0eff */
[----:B------:R-:W-:-:S03]  /*00e0*/  IADD3 R8, P0, PT, R6, UR8, RZ ;  /* 0x0000000806087c10 */ /* 0x000fc6000ff1e0ff */
[----:B---3--:R-:W2:Y:S01]  /*00f0*/  LDG.E.U8 R0, desc[UR4][R6.64+-0x1] ;  /* 0xffffff0406007981 */ /* 0x008ea2000c1e1100 */
[----:B------:R-:W-:Y:S02]  /*0100*/  IADD3.X R9, PT, PT, R7, UR6, RZ, P0, !PT ;  /* 0x0000000607097c10 */ /* 0x000fe400087fe4ff */
[----:B------:R-:W-:Y:S01]  /*0110*/  IADD3 R2, P0, PT, R8, UR8, RZ ;  /* 0x0000000808027c10 */ /* 0x000fe2000ff1e0ff */
[----:B------:R-:W2:Y:S03]  /*0120*/  LDG.E.U8 R13, desc[UR4][R6.64+0x1] ;  /* 0x00000104060d7981 */ /* 0x000ea6000c1e1100 */
[----:B------:R-:W-:Y:S01]  /*0130*/  IADD3.X R3, PT, PT, R9, UR6, RZ, P0, !PT ;  /* 0x0000000609037c10 */ /* 0x000fe200087fe4ff */
[----:B------:R-:W3:Y:S04]  /*0140*/  LDG.E.U8 R10, desc[UR4][R8.64+-0x1] ;  /* 0xffffff04080a7981 */ /* 0x000ee8000c1e1100 */
[----:B------:R-:W4:Y:S04]  /*0150*/  LDG.E.U8 R12, desc[UR4][R8.64+0x1] ;  /* 0x00000104080c7981 */ /* 0x000f28000c1e1100 */
[----:B------:R-:W4:Y:S04]  /*0160*/  LDG.E.U8 R15, desc[UR4][R2.64+0x1] ;  /* 0x00000104020f7981 */ /* 0x000f28000c1e1100 */
[----:B------:R-:W5:Y:S01]  /*0170*/  LDG.E.U8 R14, desc[UR4][R2.64+-0x1] ;  /* 0xffffff04020e7981 */ /* 0x000f62000c1e1100 */
[----:B-1----:R-:W-:-:S04]  /*0180*/  IMAD.WIDE R4, R11, 0x4, R4 ;  /* 0x000000040b047825 */ /* 0x002fc800078e0204 */
[----:B--2---:R-:W-:-:S04]  /*0190*/  IMAD.IADD R13, R0, 0x1, -R13 ;  /* 0x00000001000d7824 */ /* 0x004fc800078e0a0d */
[----:B---3--:R-:W-:Y:S02]  /*01a0*/  IMAD R13, R10, 0x2, R13 ;  /* 0x000000020a0d7824 */ /* 0x008fe400078e020d */
[----:B----4-:R-:W-:-:S05]  /*01b0*/  IMAD R12, R12, 0x2, R15 ;  /* 0x000000020c0c7824 */ /* 0x010fca00078e020f */
[----:B-----5:R-:W-:-:S05]  /*01c0*/  IADD3 R13, PT, PT, -R12, R13, R14 ;  /* 0x0000000d0c0d7210 */ /* 0x020fca0007ffe10e */
[----:B------:R-:W-:Y:S01]  /*01d0*/  STG.E desc[UR4][R4.64], R13 ;  /* 0x0000000d04007986 */ /* 0x000fe2000c101904 */
[----:B------:R-:W-:Y:S05]  /*01e0*/  EXIT ;  /* 0x000000000000794d */ /* 0x000fea0003800000 */
.L_x_6:
        /* <DEDUP_REMOVED lines=9> */
.L_x_11:


//--------------------- .text._Z20cudaComputeXGradientPiPhii --------------------------
	.section	.text._Z20cudaComputeXGradientPiPhii,"ax",@progbits
	.align	128
        .global         _Z20cudaComputeXGradientPiPhii
        .type           _Z20cudaComputeXGradientPiPhii,@function
        .size           _Z20cudaComputeXGradientPiPhii,(.L_x_12 - _Z20cudaComputeXGradientPiPhii)
        .other          _Z20cudaComputeXGradientPiPhii,@"STO_CUDA_ENTRY STV_DEFAULT"
_Z20cudaComputeXGradientPiPhii:
.text._Z20cudaComputeXGradientPiPhii:
[----:B------:R-:W-:Y:S01]  /*0000*/  LDC R1, c[0x0][0x37c] ;  /* 0x0000df00ff017b82 */ /* 0x000fe20000000800 */
[----:B------:R-:W0:Y:S07]  /*0010*/  S2R R0, SR_TID.X ;  /* 0x0000000000007919 */ /* 0x000e2e0000002100 */
[----:B------:R-:W0:Y:S08]  /*0020*/  S2UR UR4, SR_CTAID.X ;  /* 0x00000000000479c3 */ /* 0x000e300000002500 */
[----:B------:R-:W0:Y:S02]  /*0030*/  LDC R9, c[0x0][0x360] ;  /* 0x0000d800ff097b82 */ /* 0x000e240000000800 */
[----:B0-----:R-:W-:-:S05]  /*0040*/  IMAD R9, R9, UR4, R0 ;  /* 0x0000000409097c24 */ /* 0x001fca000f8e0200 */
[----:B------:R-:W-:-:S13]  /*0050*/  ISETP.NE.AND P0, PT, R9, RZ, PT ;  /* 0x000000ff0900720c */ /* 0x000fda0003f05270 */
[----:B------:R-:W-:Y:S05]  /*0060*/  @!P0 EXIT ;  /* 0x000000000000894d */ /* 0x000fea0003800000 */
[----:B------:R-:W0:Y:S01]  /*0070*/  LDC R5, c[0x0][0x390] ;  /* 0x0000e400ff057b82 */ /* 0x000e220000000800 */
[----:B------:R-:W1:Y:S01]  /*0080*/  LDCU.64 UR6, c[0x0][0x388] ;  /* 0x00007100ff0677ac */ /* 0x000e620008000a00 */
[----:B------:R-:W2:Y:S06]  /*0090*/  LDCU.64 UR4, c[0x0][0x358] ;  /* 0x00006b00ff0477ac */ /* 0x000eac0008000a00 */
[----:B------:R-:W3:Y:S01]  /*00a0*/  LDC.64 R6, c[0x0][0x380] ;  /* 0x0000e000ff067b82 */ /* 0x000ee20000000a00 */
[----:B-1----:R-:W-:-:S04]  /*00b0*/  IADD3 R2, P0, PT, R9, UR6, RZ ;  /* 0x0000000609027c10 */ /* 0x002fc8000ff1e0ff */
[----:B------:R-:W-:Y:S01]  /*00c0*/  LEA.HI.X.SX32 R3, R9, UR7, 0x1, P0 ;  /* 0x0000000709037c11 */ /* 0x000fe200080f0eff */
[----:B0-----:R-:W-:-:S04]  /*00d0*/  IMAD.SHL.U32 R5, R5, 0x2, RZ ;  /* 0x0000000205057824 */ /* 0x001fc800078e00ff */
[----:B--2---:R-:W2:Y:S01]  /*00e0*/  LDG.E.U8 R0, desc[UR4][R2.64+-0x1] ;  /* 0xffffff0402007981 */ /* 0x004ea2000c1e1100 */
[----:B------:R-:W-:-:S03]  /*00f0*/  IADD3 R4, P0, PT, R5, R2, RZ ;  /* 0x0000000205047210 */ /* 0x000fc60007f1e0ff */
[----:B------:R-:W2:Y:S01]  /*0100*/  LDG.E.U8 R11, desc[UR4][R2.64] ;  /* 0x00000004020b7981 */ /* 0x000ea2000c1e1100 */
[----:B------:R-:W-:-:S03]  /*0110*/  LEA.HI.X.SX32 R5, R5, R3, 0x1, P0 ;  /* 0x0000000305057211 */ /* 0x000fc600000f0eff */
[----:B------:R-:W4:Y:S04]  /*0120*/  LDG.E.U8 R8, desc[UR4][R2.64+0x1] ;  /* 0x0000010402087981 */ /* 0x000f28000c1e1100 */
[----:B------:R-:W5:Y:S04]  /*0130*/  LDG.E.U8 R10, desc[UR4][R4.64+-0x1] ;  /* 0xffffff04040a7981 */ /* 0x000f68000c1e1100 */
[----:B------:R-:W5:Y:S04]  /*0140*/  LDG.E.U8 R13, desc[UR4][R4.64] ;  /* 0x00000004040d7981 */ /* 0x000f68000c1e1100 */
[----:B------:R-:W4:Y:S01]  /*0150*/  LDG.E.U8 R12, desc[UR4][R4.64+0x1] ;  /* 0x00000104040c7981 */ /* 0x000f22000c1e1100 */
[----:B---3--:R-:W-:-:S04]  /*0160*/  IMAD.WIDE R6, R9, 0x4, R6 ;  /* 0x0000000409067825 */ /* 0x008fc800078e0206 */
[----:B--2---:R-:W-:Y:S02]  /*0170*/  IMAD R11, R11, 0x2, R0 ;  /* 0x000000020b0b7824 */ /* 0x004fe400078e0200 */
[----:B-----5:R-:W-:-:S04]  /*0180*/  IMAD R13, R13, 0x2, R10 ;  /* 0x000000020d0d7824 */ /* 0x020fc800078e020a */
[----:B----4-:R-:W-:-:S05]  /*0190*/  IMAD.IADD R12, R12, 0x1, R13 ;  /* 0x000000010c0c7824 */ /* 0x010fca00078e020d */
[----:B------:R-:W-:-:S05]  /*01a0*/  IADD3 R11, PT, PT, -R12, R11, R8 ;  /* 0x0000000b0c0b7210 */ /* 0x000fca0007ffe108 */
[----:B------:R-:W-:Y:S01]  /*01b0*/  STG.E desc[UR4][R6.64], R11 ;  /* 0x0000000b06007986 */ /* 0x000fe2000c101904 */
[----:B------:R-:W-:Y:S05]  /*01c0*/  EXIT ;  /* 0x000000000000794d */ /* 0x000fea0003800000 */
.L_x_7:
        /* <DEDUP_REMOVED lines=11> */
.L_x_12:


//--------------------- .nv.shared.reserved.0     --------------------------
	.section	.nv.shared.reserved.0,"aw",@nobits
	.weak		__nv_reservedSMEM_offset_0_alias
	.size		__nv_reservedSMEM_offset_0_alias, 0, 64
	.other		__nv_reservedSMEM_offset_0_alias,@"STO_CUDA_RESERVED_SHARED STV_DEFAULT"
__nv_reservedSMEM_offset_0_alias:
	.zero		0
	.zero		64


//--------------------- .nv.constant0._Z21cudaNormalizeGradientPh --------------------------
	.section	.nv.constant0._Z21cudaNormalizeGradientPh,"a",@progbits
	.sectionflags	@""
	.align	4
.nv.constant0._Z21cudaNormalizeGradientPh:
	.zero		904


//--------------------- .nv.constant0._Z25cudaComputeGradientLengthPhPiS0_ --------------------------
	.section	.nv.constant0._Z25cudaComputeGradientLengthPhPiS0_,"a",@progbits
	.sectionflags	@""
	.align	4
.nv.constant0._Z25cudaComputeGradientLengthPhPiS0_:
	.zero		920


//--------------------- .nv.constant0._Z20cudaComputeYGradientPiPhii --------------------------
	.section	.nv.constant0._Z20cudaComputeYGradientPiPhii,"a",@progbits
	.sectionflags	@""
	.align	4
.nv.constant0._Z20cudaComputeYGradientPiPhii:
	.zero		920


//--------------------- .nv.constant0._Z20cudaComputeXGradientPiPhii --------------------------
	.section	.nv.constant0._Z20cudaComputeXGradientPiPhii,"a",@progbits
	.sectionflags	@""
	.align	4
.nv.constant0._Z20cudaComputeXGradientPiPhii:
	.zero		920


//--------------------- SYMBOLS --------------------------

	.type		.nv.reservedSmem.offset0,@object
	.size		.nv.reservedSmem.offset0,0x4
